//
// Generated by NVIDIA NVVM Compiler
//
// Compiler Build ID: CL-36424714
// Cuda compilation tools, release 13.0, V13.0.88
// Based on NVVM 20.0.0
//

.version 9.0
.target sm_100
.address_size 64

	// .globl	_Z12world_updatePK5WorldP16MaterialComputedhiii

.visible .entry _Z12world_updatePK5WorldP16MaterialComputedhiii(
	.param .u64 .ptr .align 1 _Z12world_updatePK5WorldP16MaterialComputedhiii_param_0,
	.param .u64 .ptr .align 1 _Z12world_updatePK5WorldP16MaterialComputedhiii_param_1,
	.param .u8 _Z12world_updatePK5WorldP16MaterialComputedhiii_param_2,
	.param .u32 _Z12world_updatePK5WorldP16MaterialComputedhiii_param_3,
	.param .u32 _Z12world_updatePK5WorldP16MaterialComputedhiii_param_4,
	.param .u32 _Z12world_updatePK5WorldP16MaterialComputedhiii_param_5
)
{
	.reg .pred 	%p<16>;
	.reg .b32 	%r<106>;
	.reg .b32 	%f<47>;
	.reg .b64 	%rd<72>;

	ld.param.u64 	%rd5, [_Z12world_updatePK5WorldP16MaterialComputedhiii_param_0];
	ld.param.u64 	%rd4, [_Z12world_updatePK5WorldP16MaterialComputedhiii_param_1];
	ld.param.u32 	%r27, [_Z12world_updatePK5WorldP16MaterialComputedhiii_param_3];
	ld.param.u32 	%r28, [_Z12world_updatePK5WorldP16MaterialComputedhiii_param_4];
	ld.param.u32 	%r29, [_Z12world_updatePK5WorldP16MaterialComputedhiii_param_5];
	cvta.to.global.u64 	%rd1, %rd5;
	mov.u32 	%r30, %tid.x;
	mov.u32 	%r31, %ctaid.x;
	mov.u32 	%r32, %ntid.x;
	mad.lo.s32 	%r33, %r31, %r32, %r30;
	mul.lo.s32 	%r1, %r27, %r33;
	add.s32 	%r2, %r1, %r27;
	mov.u32 	%r34, %tid.y;
	mov.u32 	%r35, %ctaid.y;
	mov.u32 	%r36, %ntid.y;
	mad.lo.s32 	%r37, %r35, %r36, %r34;
	mul.lo.s32 	%r3, %r28, %r37;
	add.s32 	%r4, %r3, %r28;
	mov.u32 	%r38, %tid.z;
	mov.u32 	%r39, %ctaid.z;
	mov.u32 	%r40, %ntid.z;
	mad.lo.s32 	%r41, %r39, %r40, %r38;
	mul.lo.s32 	%r97, %r29, %r41;
	add.s32 	%r6, %r97, %r29;
	ld.global.u32 	%r42, [%rd1+32];
	setp.ge.s32 	%p1, %r2, %r42;
	@%p1 bra 	$L__BB0_22;
	ld.global.u32 	%r43, [%rd1+36];
	setp.ge.s32 	%p2, %r4, %r43;
	@%p2 bra 	$L__BB0_22;
	ld.global.u32 	%r44, [%rd1+40];
	setp.ge.s32 	%p3, %r6, %r44;
	setp.lt.s32 	%p4, %r29, 1;
	or.pred  	%p5, %p3, %p4;
	@%p5 bra 	$L__BB0_22;
	min.s32 	%r45, %r28, %r27;
	setp.lt.s32 	%p6, %r45, 1;
	@%p6 bra 	$L__BB0_22;
	cvta.to.global.u64 	%rd2, %rd4;
$L__BB0_5:
	add.s32 	%r8, %r97, -1;
	add.s32 	%r9, %r97, 1;
	mov.u32 	%r98, %r3;
$L__BB0_6:
	add.s32 	%r11, %r98, 1;
	mov.u32 	%r99, %r1;
$L__BB0_7:
	cvt.s64.s32 	%rd3, %r99;
	setp.eq.s32 	%p7, %r99, 0;
	ld.global.u32 	%r13, [%rd1+32];
	ld.global.u32 	%r14, [%rd1+44];
	mov.b32 	%r101, 0;
	mov.f32 	%f42, 0f00000000;
	@%p7 bra 	$L__BB0_9;
	ld.global.u64 	%rd6, [%rd1+8];
	cvta.to.global.u64 	%rd7, %rd6;
	mul.lo.s32 	%r48, %r13, %r98;
	mul.lo.s32 	%r49, %r14, %r97;
	cvt.s64.s32 	%rd8, %r49;
	cvt.s64.s32 	%rd9, %r48;
	add.s64 	%rd10, %rd3, %rd9;
	add.s64 	%rd11, %rd10, %rd8;
	shl.b64 	%rd12, %rd11, 2;
	add.s64 	%rd13, %rd7, %rd12;
	ld.global.f32 	%f14, [%rd13+-4];
	add.f32 	%f42, %f14, 0f00000000;
	mov.b32 	%r101, 1;
$L__BB0_9:
	setp.eq.s32 	%p8, %r98, 0;
	@%p8 bra 	$L__BB0_11;
	cvt.u32.u64 	%r50, %rd3;
	ld.global.u64 	%rd14, [%rd1+8];
	cvta.to.global.u64 	%rd15, %rd14;
	add.s32 	%r51, %r98, -1;
	mul.lo.s32 	%r52, %r13, %r51;
	mad.lo.s32 	%r53, %r14, %r97, %r52;
	add.s32 	%r54, %r50, %r53;
	mul.wide.s32 	%rd16, %r54, 4;
	add.s64 	%rd17, %rd15, %rd16;
	ld.global.f32 	%f15, [%rd17];
	add.f32 	%f42, %f42, %f15;
	add.s32 	%r101, %r101, 1;
$L__BB0_11:
	setp.eq.s32 	%p9, %r97, 0;
	@%p9 bra 	$L__BB0_13;
	cvt.u32.u64 	%r55, %rd3;
	ld.global.u64 	%rd18, [%rd1+8];
	cvta.to.global.u64 	%rd19, %rd18;
	mul.lo.s32 	%r56, %r14, %r8;
	mad.lo.s32 	%r57, %r13, %r98, %r56;
	add.s32 	%r58, %r55, %r57;
	mul.wide.s32 	%rd20, %r58, 4;
	add.s64 	%rd21, %rd19, %rd20;
	ld.global.f32 	%f16, [%rd21];
	add.f32 	%f42, %f42, %f16;
	add.s32 	%r101, %r101, 1;
$L__BB0_13:
	cvt.u32.u64 	%r59, %rd3;
	add.s32 	%r60, %r13, -1;
	setp.eq.s32 	%p10, %r59, %r60;
	@%p10 bra 	$L__BB0_15;
	ld.global.u64 	%rd22, [%rd1+8];
	cvta.to.global.u64 	%rd23, %rd22;
	mul.lo.s32 	%r61, %r13, %r98;
	mul.lo.s32 	%r62, %r14, %r97;
	cvt.s64.s32 	%rd24, %r62;
	cvt.s64.s32 	%rd25, %r61;
	add.s64 	%rd26, %rd3, %rd25;
	add.s64 	%rd27, %rd26, %rd24;
	shl.b64 	%rd28, %rd27, 2;
	add.s64 	%rd29, %rd23, %rd28;
	ld.global.f32 	%f17, [%rd29+4];
	add.f32 	%f42, %f42, %f17;
	add.s32 	%r101, %r101, 1;
$L__BB0_15:
	ld.global.u32 	%r63, [%rd1+36];
	add.s32 	%r64, %r63, -1;
	setp.eq.s32 	%p11, %r98, %r64;
	@%p11 bra 	$L__BB0_17;
	ld.global.u64 	%rd30, [%rd1+8];
	cvta.to.global.u64 	%rd31, %rd30;
	mul.lo.s32 	%r66, %r13, %r11;
	mad.lo.s32 	%r67, %r14, %r97, %r66;
	add.s32 	%r68, %r59, %r67;
	mul.wide.s32 	%rd32, %r68, 4;
	add.s64 	%rd33, %rd31, %rd32;
	ld.global.f32 	%f18, [%rd33];
	add.f32 	%f42, %f42, %f18;
	add.s32 	%r101, %r101, 1;
$L__BB0_17:
	ld.global.u32 	%r69, [%rd1+40];
	add.s32 	%r70, %r69, -1;
	setp.eq.s32 	%p12, %r97, %r70;
	@%p12 bra 	$L__BB0_19;
	ld.global.u64 	%rd34, [%rd1+8];
	cvta.to.global.u64 	%rd35, %rd34;
	mul.lo.s32 	%r72, %r14, %r9;
	mad.lo.s32 	%r73, %r13, %r98, %r72;
	add.s32 	%r74, %r59, %r73;
	mul.wide.s32 	%rd36, %r74, 4;
	add.s64 	%rd37, %rd35, %rd36;
	ld.global.f32 	%f19, [%rd37];
	add.f32 	%f42, %f42, %f19;
	add.s32 	%r101, %r101, 1;
$L__BB0_19:
	sub.s32 	%r76, 6, %r101;
	cvt.rn.f32.u32 	%f20, %r76;
	ld.global.u64 	%rd38, [%rd1+24];
	cvta.to.global.u64 	%rd39, %rd38;
	mul.lo.s32 	%r77, %r14, %r97;
	mad.lo.s32 	%r78, %r13, %r98, %r77;
	add.s32 	%r79, %r59, %r78;
	cvt.s64.s32 	%rd40, %r79;
	add.s64 	%rd41, %rd39, %rd40;
	ld.global.u8 	%r80, [%rd41];
	mul.wide.u32 	%rd42, %r80, 12;
	add.s64 	%rd43, %rd2, %rd42;
	ld.global.f32 	%f21, [%rd43+8];
	div.rn.f32 	%f22, %f20, %f21;
	ld.global.f32 	%f23, [%rd43];
	ld.global.f32 	%f24, [%rd43+4];
	mul.f32 	%f25, %f42, %f24;
	ld.global.u64 	%rd44, [%rd1];
	cvta.to.global.u64 	%rd45, %rd44;
	mul.wide.s32 	%rd46, %r79, 4;
	add.s64 	%rd47, %rd45, %rd46;
	st.global.f32 	[%rd47], %f25;
	cvt.rn.f32.u32 	%f26, %r101;
	mul.f32 	%f27, %f24, %f26;
	mov.f32 	%f28, 0f40000000;
	sub.f32 	%f29, %f28, %f27;
	ld.global.u64 	%rd48, [%rd1+8];
	cvta.to.global.u64 	%rd49, %rd48;
	ld.global.u32 	%r81, [%rd1+32];
	ld.global.u32 	%r82, [%rd1+44];
	mul.lo.s32 	%r83, %r82, %r97;
	mad.lo.s32 	%r84, %r81, %r98, %r83;
	add.s32 	%r85, %r59, %r84;
	mul.wide.s32 	%rd50, %r85, 4;
	add.s64 	%rd51, %rd49, %rd50;
	ld.global.f32 	%f30, [%rd51];
	ld.global.u64 	%rd52, [%rd1];
	cvta.to.global.u64 	%rd53, %rd52;
	add.s64 	%rd54, %rd53, %rd50;
	ld.global.f32 	%f31, [%rd54];
	fma.rn.f32 	%f32, %f29, %f30, %f31;
	st.global.f32 	[%rd54], %f32;
	ld.global.u64 	%rd55, [%rd1+24];
	cvta.to.global.u64 	%rd56, %rd55;
	ld.global.u32 	%r86, [%rd1+32];
	ld.global.u32 	%r87, [%rd1+44];
	mul.lo.s32 	%r88, %r87, %r97;
	mad.lo.s32 	%r89, %r86, %r98, %r88;
	add.s32 	%r90, %r59, %r89;
	cvt.s64.s32 	%rd57, %r90;
	add.s64 	%rd58, %rd56, %rd57;
	ld.global.u8 	%r91, [%rd58];
	mul.wide.u32 	%rd59, %r91, 12;
	add.s64 	%rd60, %rd2, %rd59;
	ld.global.f32 	%f33, [%rd60];
	fma.rn.f32 	%f34, %f22, %f33, 0fBF800000;
	ld.global.u64 	%rd61, [%rd1+16];
	cvta.to.global.u64 	%rd62, %rd61;
	mul.wide.s32 	%rd63, %r90, 4;
	add.s64 	%rd64, %rd62, %rd63;
	ld.global.f32 	%f35, [%rd64];
	ld.global.u64 	%rd65, [%rd1];
	cvta.to.global.u64 	%rd66, %rd65;
	add.s64 	%rd67, %rd66, %rd63;
	ld.global.f32 	%f36, [%rd67];
	fma.rn.f32 	%f37, %f34, %f35, %f36;
	st.global.f32 	[%rd67], %f37;
	ld.global.u64 	%rd68, [%rd1];
	cvta.to.global.u64 	%rd69, %rd68;
	ld.global.u32 	%r92, [%rd1+32];
	ld.global.u32 	%r93, [%rd1+44];
	mul.lo.s32 	%r94, %r93, %r97;
	mad.lo.s32 	%r95, %r92, %r98, %r94;
	add.s32 	%r96, %r59, %r95;
	mul.wide.s32 	%rd70, %r96, 4;
	add.s64 	%rd71, %rd69, %rd70;
	ld.global.f32 	%f38, [%rd71];
	fma.rn.f32 	%f39, %f22, %f23, 0f3F800000;
	div.rn.f32 	%f40, %f38, %f39;
	st.global.f32 	[%rd71], %f40;
	add.s32 	%r99, %r59, 1;
	setp.lt.s32 	%p13, %r99, %r2;
	@%p13 bra 	$L__BB0_7;
	setp.lt.s32 	%p14, %r11, %r4;
	mov.u32 	%r98, %r11;
	@%p14 bra 	$L__BB0_6;
	setp.lt.s32 	%p15, %r9, %r6;
	mov.u32 	%r97, %r9;
	@%p15 bra 	$L__BB0_5;
$L__BB0_22:
	ret;

}


// ===== COMPILED SASS (sm_100) =====

	.target	sm_100

	.elftype	@"ET_EXEC"


//--------------------- .note.nv.tkinfo           --------------------------
	.section	.note.nv.tkinfo,"",@"SHT_NOTE"
	.sectionflags	@"SHF_NOTE_NV_TKINFO"
	.tkinfo
        /*0018*/ 	.word	0x00000002
        /*0030*/ 	.string	""
        /*0030*/ 	.string	"ptxas"
        /*0030*/ 	.string	"Cuda compilation tools, release 13.0, V13.0.88"
        /*0030*/ 	.string	"Build cuda_13.0.r13.0/compiler.36424714_0"
        /*0030*/ 	.string	"-arch sm_100 -m 64 "



//--------------------- .note.nv.cuinfo           --------------------------
	.section	.note.nv.cuinfo,"",@"SHT_NOTE"
	.sectionflags	@"SHF_NOTE_NV_CUINFO"
        /*0018*/ 	.short	0x0002
        /*001a*/ 	.short	0x0064
        /*001c*/ 	.short	0x0082
	.zero		2


//--------------------- .nv.info                  --------------------------
	.section	.nv.info,"",@"SHT_CUDA_INFO"
	.align	4


	//----- nvinfo : EIATTR_REGCOUNT
	.align		4
        /*0000*/ 	.byte	0x04, 0x2f
        /*0002*/ 	.short	(.L_1 - .L_0)
	.align		4
.L_0:
        /*0004*/ 	.word	index@(_Z12world_updatePK5WorldP16MaterialComputedhiii)
        /*0008*/ 	.word	0x00000020


	//----- nvinfo : EIATTR_FRAME_SIZE
	.align		4
.L_1:
        /*000c*/ 	.byte	0x04, 0x11
        /*000e*/ 	.short	(.L_3 - .L_2)
	.align		4
.L_2:
        /*0010*/ 	.word	index@($__internal_0_$__cuda_sm3x_div_rn_noftz_f32_slowpath)
        /*0014*/ 	.word	0x00000000


	//----- nvinfo : EIATTR_FRAME_SIZE
	.align		4
.L_3:
        /*0018*/ 	.byte	0x04, 0x11
        /*001a*/ 	.short	(.L_5 - .L_4)
	.align		4
.L_4:
        /*001c*/ 	.word	index@(_Z12world_updatePK5WorldP16MaterialComputedhiii)
        /*0020*/ 	.word	0x00000000


	//----- nvinfo : EIATTR_MIN_STACK_SIZE
	.align		4
.L_5:
        /*0024*/ 	.byte	0x04, 0x12
        /*0026*/ 	.short	(.L_7 - .L_6)
	.align		4
.L_6:
        /*0028*/ 	.word	index@(_Z12world_updatePK5WorldP16MaterialComputedhiii)
        /*002c*/ 	.word	0x00000000
.L_7:


//--------------------- .nv.compat                --------------------------
	.section	.nv.compat,"",@"SHT_CUDA_COMPAT_INFO"
	.align	4
        /*0000*/ 	.byte	0x02, 0x09, 0x00, 0x00, 0x02, 0x02, 0x01, 0x00, 0x02, 0x05, 0x05, 0x00, 0x03, 0x07, 0x01, 0x01
        /*0010*/ 	.byte	0x02, 0x03, 0x00, 0x00, 0x02, 0x06, 0x01, 0x00, 0x04, 0x0b, 0x08, 0x00, 0x01, 0x00, 0x00, 0x00
        /*0020*/ 	.byte	0x00, 0x00, 0x00, 0x00


//--------------------- .nv.info._Z12world_updatePK5WorldP16MaterialComputedhiii --------------------------
	.section	.nv.info._Z12world_updatePK5WorldP16MaterialComputedhiii,"",@"SHT_CUDA_INFO"
	.sectionflags	@""
	.align	4


	//----- nvinfo : EIATTR_CUDA_API_VERSION
	.align		4
        /*0000*/ 	.byte	0x04, 0x37
        /*0002*/ 	.short	(.L_9 - .L_8)
.L_8:
        /*0004*/ 	.word	0x00000082


	//----- nvinfo : EIATTR_KPARAM_INFO
	.align		4
.L_9:
        /*0008*/ 	.byte	0x04, 0x17
        /*000a*/ 	.short	(.L_11 - .L_10)
.L_10:
        /*000c*/ 	.word	0x00000000
        /*0010*/ 	.short	0x0005
        /*0012*/ 	.short	0x001c
        /*0014*/ 	.byte	0x00, 0xf0, 0x11, 0x00


	//----- nvinfo : EIATTR_KPARAM_INFO
	.align		4
.L_11:
        /*0018*/ 	.byte	0x04, 0x17
        /*001a*/ 	.short	(.L_13 - .L_12)
.L_12:
        /*001c*/ 	.word	0x00000000
        /*0020*/ 	.short	0x0004
        /*0022*/ 	.short	0x0018
        /*0024*/ 	.byte	0x00, 0xf0, 0x11, 0x00


	//----- nvinfo : EIATTR_KPARAM_INFO
	.align		4
.L_13:
        /*0028*/ 	.byte	0x04, 0x17
        /*002a*/ 	.short	(.L_15 - .L_14)
.L_14:
        /*002c*/ 	.word	0x00000000
        /*0030*/ 	.short	0x0003
        /*0032*/ 	.short	0x0014
        /*0034*/ 	.byte	0x00, 0xf0, 0x11, 0x00


	//----- nvinfo : EIATTR_KPARAM_INFO
	.align		4
.L_15:
        /*0038*/ 	.byte	0x04, 0x17
        /*003a*/ 	.short	(.L_17 - .L_16)
.L_16:
        /*003c*/ 	.word	0x00000000
        /*0040*/ 	.short	0x0002
        /*0042*/ 	.short	0x0010
        /*0044*/ 	.byte	0x00, 0xf0, 0x05, 0x00


	//----- nvinfo : EIATTR_KPARAM_INFO
	.align		4
.L_17:
        /*0048*/ 	.byte	0x04, 0x17
        /*004a*/ 	.short	(.L_19 - .L_18)
.L_18:
        /*004c*/ 	.word	0x00000000
        /*0050*/ 	.short	0x0001
        /*0052*/ 	.short	0x0008
        /*0054*/ 	.byte	0x00, 0xf5, 0x21, 0x00


	//----- nvinfo : EIATTR_KPARAM_INFO
	.align		4
.L_19:
        /*0058*/ 	.byte	0x04, 0x17
        /*005a*/ 	.short	(.L_21 - .L_20)
.L_20:
        /*005c*/ 	.word	0x00000000
        /*0060*/ 	.short	0x0000
        /*0062*/ 	.short	0x0000
        /*0064*/ 	.byte	0x00, 0xf5, 0x21, 0x00


	//----- nvinfo : EIATTR_SPARSE_MMA_MASK
	.align		4
.L_21:
        /*0068*/ 	.byte	0x03, 0x50
        /*006a*/ 	.short	0x0000


	//----- nvinfo : EIATTR_MAXREG_COUNT
	.align		4
        /*006c*/ 	.byte	0x03, 0x1b
        /*006e*/ 	.short	0x00ff


	//----- nvinfo : EIATTR_MERCURY_ISA_VERSION
	.align		4
        /*0070*/ 	.byte	0x03, 0x5f
        /*0072*/ 	.short	0x0101


	//----- nvinfo : EIATTR_VRC_CTA_INIT_COUNT
	.align		4
        /*0074*/ 	.byte	0x02, 0x4a
	.zero		1
	.zero		1


	//----- nvinfo : EIATTR_EXIT_INSTR_OFFSETS
	.align		4
        /*0078*/ 	.byte	0x04, 0x1c
        /*007a*/ 	.short	(.L_23 - .L_22)


	//   ....[0]....
.L_22:
        /*007c*/ 	.word	0x00000140


	//   ....[1]....
        /*0080*/ 	.word	0x000001a0


	//   ....[2]....
        /*0084*/ 	.word	0x00000200


	//   ....[3]....
        /*0088*/ 	.word	0x00000230


	//   ....[4]....
        /*008c*/ 	.word	0x00000d90


	//----- nvinfo : EIATTR_CRS_STACK_SIZE
	.align		4
.L_23:
        /*0090*/ 	.byte	0x04, 0x1e
        /*0092*/ 	.short	(.L_25 - .L_24)
.L_24:
        /*0094*/ 	.word	0x00000000


	//----- nvinfo : EIATTR_CBANK_PARAM_SIZE
	.align		4
.L_25:
        /*0098*/ 	.byte	0x03, 0x19
        /*009a*/ 	.short	0x0020


	//----- nvinfo : EIATTR_PARAM_CBANK
	.align		4
        /*009c*/ 	.byte	0x04, 0x0a
        /*009e*/ 	.short	(.L_27 - .L_26)
	.align		4
.L_26:
        /*00a0*/ 	.word	index@(.nv.constant0._Z12world_updatePK5WorldP16MaterialComputedhiii)
        /*00a4*/ 	.short	0x0380
        /*00a6*/ 	.short	0x0020


	//----- nvinfo : EIATTR_SW_WAR
	.align		4
.L_27:
        /*00a8*/ 	.byte	0x04, 0x36
        /*00aa*/ 	.short	(.L_29 - .L_28)
.L_28:
        /*00ac*/ 	.word	0x00000008
.L_29:


//--------------------- .nv.callgraph             --------------------------
	.section	.nv.callgraph,"",@"SHT_CUDA_CALLGRAPH"
	.align	4
	.sectionentsize	8
	.align		4
        /*0000*/ 	.word	0x00000000
	.align		4
        /*0004*/ 	.word	0xffffffff
	.align		4
        /*0008*/ 	.word	0x00000000
	.align		4
        /*000c*/ 	.word	0xfffffffe
	.align		4
        /*0010*/ 	.word	0x00000000
	.align		4
        /*0014*/ 	.word	0xfffffffd
	.align		4
        /*0018*/ 	.word	0x00000000
	.align		4
        /*001c*/ 	.word	0xfffffffc


//--------------------- .text._Z12world_updatePK5WorldP16MaterialComputedhiii --------------------------
	.section	.text._Z12world_updatePK5WorldP16MaterialComputedhiii,"ax",@progbits
	.align	128
        .global         _Z12world_updatePK5WorldP16MaterialComputedhiii
        .type           _Z12world_updatePK5WorldP16MaterialComputedhiii,@function
        .size           _Z12world_updatePK5WorldP16MaterialComputedhiii,(.L_x_21 - _Z12world_updatePK5WorldP16MaterialComputedhiii)
        .other          _Z12world_updatePK5WorldP16MaterialComputedhiii,@"STO_CUDA_ENTRY STV_DEFAULT"
_Z12world_updatePK5WorldP16MaterialComputedhiii:
.text._Z12world_updatePK5WorldP16MaterialComputedhiii:
[----:B------:R-:W-:Y:S08]  /*0000*/  LDC R1, c[0x0][0x37c] ;  /* 0x0000df00ff017b82 */ /* 0x000ff00000000800 */
[----:B------:R-:W0:Y:S01]  /*0010*/  LDC.64 R6, c[0x0][0x380] ;  /* 0x0000e000ff067b82 */ /* 0x000e220000000a00 */
[----:B------:R-:W0:Y:S01]  /*0020*/  LDCU.64 UR4, c[0x0][0x358] ;  /* 0x00006b00ff0477ac */ /* 0x000e220008000a00 */
[----:B------:R-:W1:Y:S01]  /*0030*/  S2R R0, SR_TID.X ;  /* 0x0000000000007919 */ /* 0x000e620000002100 */
[----:B------:R-:W2:Y:S01]  /*0040*/  LDCU UR9, c[0x0][0x394] ;  /* 0x00007280ff0977ac */ /* 0x000ea20008000800 */
[----:B0-----:R-:W3:Y:S04]  /*0050*/  LDG.E R3, desc[UR4][R6.64+0x20] ;  /* 0x0000200406037981 */ /* 0x001ee8000c1e1900 */
[----:B------:R-:W1:Y:S01]  /*0060*/  S2UR UR6, SR_CTAID.X ;  /* 0x00000000000679c3 */ /* 0x000e620000002500 */
[----:B------:R-:W0:Y:S01]  /*0070*/  S2R R4, SR_TID.Y ;  /* 0x0000000000047919 */ /* 0x000e220000002200 */
[----:B------:R-:W4:Y:S06]  /*0080*/  S2R R8, SR_TID.Z ;  /* 0x0000000000087919 */ /* 0x000f2c0000002300 */
[----:B------:R-:W1:Y:S08]  /*0090*/  LDC R5, c[0x0][0x360] ;  /* 0x0000d800ff057b82 */ /* 0x000e700000000800 */
[----:B------:R-:W0:Y:S08]  /*00a0*/  LDC R9, c[0x0][0x364] ;  /* 0x0000d900ff097b82 */ /* 0x000e300000000800 */
[----:B------:R-:W-:Y:S01]  /*00b0*/  S2UR UR7, SR_CTAID.Y ;  /* 0x00000000000779c3 */ /* 0x000fe20000002600 */
[----:B-1----:R-:W-:-:S07]  /*00c0*/  IMAD R0, R5, UR6, R0 ;  /* 0x0000000605007c24 */ /* 0x002fce000f8e0200 */
[----:B------:R-:W4:Y:S01]  /*00d0*/  S2UR UR8, SR_CTAID.Z ;  /* 0x00000000000879c3 */ /* 0x000f220000002700 */
[----:B--2---:R-:W-:-:S04]  /*00e0*/  IMAD R0, R0, UR9, RZ ;  /* 0x0000000900007c24 */ /* 0x004fc8000f8e02ff */
[----:B------:R-:W-:-:S03]  /*00f0*/  VIADD R2, R0, UR9 ;  /* 0x0000000900027c36 */ /* 0x000fc60008000000 */
[----:B------:R-:W4:Y:S02]  /*0100*/  LDC R11, c[0x0][0x368] ;  /* 0x0000da00ff0b7b82 */ /* 0x000f240000000800 */
[----:B----4-:R-:W-:Y:S01]  /*0110*/  IMAD R8, R11, UR8, R8 ;  /* 0x000000080b087c24 */ /* 0x010fe2000f8e0208 */
[----:B---3--:R-:W-:Y:S01]  /*0120*/  ISETP.GE.AND P0, PT, R2, R3, PT ;  /* 0x000000030200720c */ /* 0x008fe20003f06270 */
[----:B0-----:R-:W-:-:S12]  /*0130*/  IMAD R3, R9, UR7, R4 ;  /* 0x0000000709037c24 */ /* 0x001fd8000f8e0204 */
[----:B------:R-:W-:Y:S05]  /*0140*/  @P0 EXIT ;  /* 0x000000000000094d */ /* 0x000fea0003800000 */
[----:B------:R-:W2:Y:S01]  /*0150*/  LDG.E R5, desc[UR4][R6.64+0x24] ;  /* 0x0000240406057981 */ /* 0x000ea2000c1e1900 */
[----:B------:R-:W0:Y:S02]  /*0160*/  LDC.64 R10, c[0x0][0x398] ;  /* 0x0000e600ff0a7b82 */ /* 0x000e240000000a00 */
[----:B0-----:R-:W-:-:S04]  /*0170*/  IMAD R3, R3, R10, RZ ;  /* 0x0000000a03037224 */ /* 0x001fc800078e02ff */
[----:B------:R-:W-:-:S05]  /*0180*/  IMAD.IADD R4, R3, 0x1, R10 ;  /* 0x0000000103047824 */ /* 0x000fca00078e020a */
[----:B--2---:R-:W-:-:S13]  /*0190*/  ISETP.GE.AND P0, PT, R4, R5, PT ;  /* 0x000000050400720c */ /* 0x004fda0003f06270 */
[----:B------:R-:W-:Y:S05]  /*01a0*/  @P0 EXIT ;  /* 0x000000000000094d */ /* 0x000fea0003800000 */
[----:B------:R-:W2:Y:S01]  /*01b0*/  LDG.E R6, desc[UR4][R6.64+0x28] ;  /* 0x0000280406067981 */ /* 0x000ea2000c1e1900 */
[----:B------:R-:W-:Y:S01]  /*01c0*/  IMAD R8, R8, R11, RZ ;  /* 0x0000000b08087224 */ /* 0x000fe200078e02ff */
[----:B------:R-:W-:-:S04]  /*01d0*/  ISETP.GE.AND P0, PT, R11, 0x1, PT ;  /* 0x000000010b00780c */ /* 0x000fc80003f06270 */
[----:B------:R-:W-:-:S04]  /*01e0*/  IADD3 R5, PT, PT, R8, R11, RZ ;  /* 0x0000000b08057210 */ /* 0x000fc80007ffe0ff */
[----:B--2---:R-:W-:-:S13]  /*01f0*/  ISETP.GE.OR P0, PT, R5, R6, !P0 ;  /* 0x000000060500720c */ /* 0x004fda0004706670 */
[----:B------:R-:W-:Y:S05]  /*0200*/  @P0 EXIT ;  /* 0x000000000000094d */ /* 0x000fea0003800000 */
[----:B------:R-:W-:-:S04]  /*0210*/  VIMNMX R6, PT, PT, R10, UR9, PT ;  /* 0x000000090a067c48 */ /* 0x000fc8000bfe0100 */
[----:B------:R-:W-:-:S13]  /*0220*/  ISETP.GE.AND P0, PT, R6, 0x1, PT ;  /* 0x000000010600780c */ /* 0x000fda0003f06270 */
[----:B------:R-:W-:Y:S05]  /*0230*/  @!P0 EXIT ;  /* 0x000000000000894d */ /* 0x000fea0003800000 */
[----:B------:R-:W-:-:S07]  /*0240*/  IMAD.MOV.U32 R6, RZ, RZ, R8 ;  /* 0x000000ffff067224 */ /* 0x000fce00078e0008 */
.L_x_8:
[----:B------:R-:W-:Y:S01]  /*0250*/  BSSY.RECONVERGENT B0, `(.L_x_0) ;  /* 0x00000b0000007945 */ /* 0x000fe20003800200 */
[C---:B------:R-:W-:Y:S01]  /*0260*/  VIADD R7, R6.reuse, 0xffffffff ;  /* 0xffffffff06077836 */ /* 0x040fe20000000000 */
[----:B------:R-:W-:Y:S01]  /*0270*/  IADD3 R8, PT, PT, R6, 0x1, RZ ;  /* 0x0000000106087810 */ /* 0x000fe20007ffe0ff */
[----:B------:R-:W-:-:S07]  /*0280*/  IMAD.MOV.U32 R9, RZ, RZ, R3 ;  /* 0x000000ffff097224 */ /* 0x000fce00078e0003 */
.L_x_7:
[----:B------:R-:W-:Y:S01]  /*0290*/  BSSY.RECONVERGENT B1, `(.L_x_1) ;  /* 0x00000a8000017945 */ /* 0x000fe20003800200 */
[----:B------:R-:W-:Y:S01]  /*02a0*/  VIADD R11, R9, 0x1 ;  /* 0x00000001090b7836 */ /* 0x000fe20000000000 */
[----:B------:R-:W-:-:S07]  /*02b0*/  MOV R25, R0 ;  /* 0x0000000000197202 */ /* 0x000fce0000000f00 */
.L_x_6:
[----:B------:R-:W0:Y:S02]  /*02c0*/  LDC.64 R16, c[0x0][0x380] ;  /* 0x0000e000ff107b82 */ /* 0x000e240000000a00 */
[----:B0-----:R-:W2:Y:S01]  /*02d0*/  LDG.E R24, desc[UR4][R16.64+0x20] ;  /* 0x0000200410187981 */ /* 0x001ea2000c1e1900 */
[----:B------:R-:W-:-:S03]  /*02e0*/  ISETP.NE.AND P3, PT, R25, RZ, PT ;  /* 0x000000ff1900720c */ /* 0x000fc60003f65270 */
[----:B------:R-:W3:Y:S01]  /*02f0*/  LDG.E R29, desc[UR4][R16.64+0x2c] ;  /* 0x00002c04101d7981 */ /* 0x000ee2000c1e1900 */
[----:B------:R-:W-:Y:S02]  /*0300*/  ISETP.NE.AND P2, PT, R9, RZ, PT ;  /* 0x000000ff0900720c */ /* 0x000fe40003f45270 */
[----:B------:R-:W-:Y:S01]  /*0310*/  ISETP.NE.AND P5, PT, R6, RZ, PT ;  /* 0x000000ff0600720c */ /* 0x000fe20003fa5270 */
[----:B------:R-:W4:Y:S06]  /*0320*/  LDG.E R26, desc[UR4][R16.64+0x28] ;  /* 0x00002804101a7981 */ /* 0x000f2c000c1e1900 */
[----:B------:R-:W5:Y:S04]  /*0330*/  @P3 LDG.E.64 R14, desc[UR4][R16.64+0x8] ;  /* 0x00000804100e3981 */ /* 0x000f68000c1e1b00 */
[----:B------:R-:W4:Y:S01]  /*0340*/  @P2 LDG.E.64 R22, desc[UR4][R16.64+0x8] ;  /* 0x0000080410162981 */ /* 0x000f22000c1e1b00 */
[----:B--2---:R-:W-:-:S05]  /*0350*/  VIADD R10, R24, 0xffffffff ;  /* 0xffffffff180a7836 */ /* 0x004fca0000000000 */
[----:B------:R-:W-:-:S13]  /*0360*/  ISETP.NE.AND P4, PT, R25, R10, PT ;  /* 0x0000000a1900720c */ /* 0x000fda0003f85270 */
[----:B------:R-:W2:Y:S01]  /*0370*/  @P4 LDG.E.64 R12, desc[UR4][R16.64+0x8] ;  /* 0x00000804100c4981 */ /* 0x000ea2000c1e1b00 */
[----:B------:R-:W-:Y:S02]  /*0380*/  @P3 IMAD R18, R24, R9, RZ ;  /* 0x0000000918123224 */ /* 0x000fe400078e02ff */
[----:B---3--:R-:W-:-:S03]  /*0390*/  IMAD R10, R29, R6, RZ ;  /* 0x000000061d0a7224 */ /* 0x008fc600078e02ff */
[--C-:B------:R-:W-:Y:S02]  /*03a0*/  @P3 SHF.R.S32.HI R20, RZ, 0x1f, R18.reuse ;  /* 0x0000001fff143819 */ /* 0x100fe40000011412 */
[----:B------:R-:W-:Y:S02]  /*03b0*/  @P3 IADD3 R21, P0, P1, R10, R25, R18 ;  /* 0x000000190a153210 */ /* 0x000fe4000791e012 */
[----:B------:R-:W-:Y:S02]  /*03c0*/  SHF.R.S32.HI R18, RZ, 0x1f, R25 ;  /* 0x0000001fff127819 */ /* 0x000fe40000011419 */
[----:B------:R-:W-:-:S04]  /*03d0*/  @P3 SHF.R.S32.HI R19, RZ, 0x1f, R10 ;  /* 0x0000001fff133819 */ /* 0x000fc8000001140a */
[----:B------:R-:W-:Y:S02]  /*03e0*/  @P3 IADD3.X R19, PT, PT, R19, R18, R20, P0, P1 ;  /* 0x0000001213133210 */ /* 0x000fe400007e2414 */
[----:B-----5:R-:W-:-:S04]  /*03f0*/  @P3 LEA R14, P0, R21, R14, 0x2 ;  /* 0x0000000e150e3211 */ /* 0x020fc800078010ff */
[----:B------:R-:W-:Y:S01]  /*0400*/  @P3 LEA.HI.X R15, R21, R15, R19, 0x2, P0 ;  /* 0x0000000f150f3211 */ /* 0x000fe200000f1413 */
[----:B------:R-:W-:-:S04]  /*0410*/  @P4 IMAD R19, R24, R9, RZ ;  /* 0x0000000918134224 */ /* 0x000fc800078e02ff */
[----:B------:R0:W3:Y:S01]  /*0420*/  @P3 LDG.E R27, desc[UR4][R14.64+-0x4] ;  /* 0xfffffc040e1b3981 */ /* 0x0000e2000c1e1900 */
[--C-:B------:R-:W-:Y:S02]  /*0430*/  @P4 SHF.R.S32.HI R20, RZ, 0x1f, R19.reuse ;  /* 0x0000001fff144819 */ /* 0x100fe40000011413 */
[----:B------:R-:W-:Y:S02]  /*0440*/  @P4 IADD3 R21, P0, P1, R10, R25, R19 ;  /* 0x000000190a154210 */ /* 0x000fe4000791e013 */
[----:B------:R-:W-:-:S04]  /*0450*/  @P4 SHF.R.S32.HI R19, RZ, 0x1f, R10 ;  /* 0x0000001fff134819 */ /* 0x000fc8000001140a */
[----:B------:R-:W-:Y:S01]  /*0460*/  @P4 IADD3.X R19, PT, PT, R19, R18, R20, P0, P1 ;  /* 0x0000001213134210 */ /* 0x000fe200007e2414 */
[----:B------:R-:W5:Y:S04]  /*0470*/  LDG.E.64 R14, desc[UR4][R16.64+0x18] ;  /* 0x00001804100e7981 */ /* 0x000f68000c1e1b00 */
[----:B------:R-:W3:Y:S01]  /*0480*/  LDG.E R18, desc[UR4][R16.64+0x24] ;  /* 0x0000240410127981 */ /* 0x000ee2000c1e1900 */
[----:B--2---:R-:W-:-:S04]  /*0490*/  @P4 LEA R12, P0, R21, R12, 0x2 ;  /* 0x0000000c150c4211 */ /* 0x004fc800078010ff */
[----:B------:R-:W-:Y:S01]  /*04a0*/  @P4 LEA.HI.X R13, R21, R13, R19, 0x2, P0 ;  /* 0x0000000d150d4211 */ /* 0x000fe200000f1413 */
[----:B------:R-:W-:-:S04]  /*04b0*/  @P2 VIADD R19, R9, 0xffffffff ;  /* 0xffffffff09132836 */ /* 0x000fc80000000000 */
[----:B------:R-:W-:-:S04]  /*04c0*/  @P2 IMAD R19, R24, R19, RZ ;  /* 0x0000001318132224 */ /* 0x000fc800078e02ff */
[----:B------:R-:W-:-:S05]  /*04d0*/  @P2 IMAD R20, R29, R6, R19 ;  /* 0x000000061d142224 */ /* 0x000fca00078e0213 */
[----:B------:R-:W-:Y:S02]  /*04e0*/  @P2 IADD3 R19, PT, PT, R20, R25, RZ ;  /* 0x0000001914132210 */ /* 0x000fe40007ffe0ff */
[----:B------:R-:W2:Y:S01]  /*04f0*/  @P5 LDG.E.64 R20, desc[UR4][R16.64+0x8] ;  /* 0x0000080410145981 */ /* 0x000ea2000c1e1b00 */
[----:B------:R-:W-:Y:S02]  /*0500*/  IMAD R10, R24, R9, R10 ;  /* 0x00000009180a7224 */ /* 0x000fe400078e020a */
[----:B----4-:R-:W-:-:S03]  /*0510*/  @P2 IMAD.WIDE R22, R19, 0x4, R22 ;  /* 0x0000000413162825 */ /* 0x010fc600078e0216 */
[----:B------:R-:W-:Y:S02]  /*0520*/  IADD3 R10, PT, PT, R10, R25, RZ ;  /* 0x000000190a0a7210 */ /* 0x000fe40007ffe0ff */
[----:B------:R-:W4:Y:S01]  /*0530*/  @P2 LDG.E R28, desc[UR4][R22.64] ;  /* 0x00000004161c2981 */ /* 0x000f22000c1e1900 */
[----:B---3--:R-:W-:-:S05]  /*0540*/  VIADD R18, R18, 0xffffffff ;  /* 0xffffffff12127836 */ /* 0x008fca0000000000 */
[----:B------:R-:W-:Y:S01]  /*0550*/  ISETP.NE.AND P1, PT, R9, R18, PT ;  /* 0x000000120900720c */ /* 0x000fe20003f25270 */
[----:B------:R-:W-:-:S04]  /*0560*/  @P5 IMAD R18, R7, R29, RZ ;  /* 0x0000001d07125224 */ /* 0x000fc800078e02ff */
[----:B------:R-:W-:-:S04]  /*0570*/  @P5 IMAD R18, R24, R9, R18 ;  /* 0x0000000918125224 */ /* 0x000fc800078e0212 */
[----:B------:R-:W-:Y:S01]  /*0580*/  @P5 IMAD.IADD R19, R18, 0x1, R25 ;  /* 0x0000000112135824 */ /* 0x000fe200078e0219 */
[----:B-----5:R-:W-:-:S03]  /*0590*/  IADD3 R18, P0, PT, R14, R10, RZ ;  /* 0x0000000a0e127210 */ /* 0x020fc60007f1e0ff */
[----:B--2---:R-:W-:Y:S01]  /*05a0*/  @P5 IMAD.WIDE R20, R19, 0x4, R20 ;  /* 0x0000000413145825 */ /* 0x004fe200078e0214 */
[----:B------:R-:W-:-:S03]  /*05b0*/  LEA.HI.X.SX32 R19, R10, R15, 0x1, P0 ;  /* 0x0000000f0a137211 */ /* 0x000fc600000f0eff */
[----:B0-----:R-:W-:Y:S02]  /*05c0*/  VIADD R15, R26, 0xffffffff ;  /* 0xffffffff1a0f7836 */ /* 0x001fe40000000000 */
[----:B------:R0:W2:Y:S03]  /*05d0*/  @P5 LDG.E R26, desc[UR4][R20.64] ;  /* 0x00000004141a5981 */ /* 0x0000a6000c1e1900 */
[----:B------:R-:W-:Y:S01]  /*05e0*/  ISETP.NE.AND P0, PT, R6, R15, PT ;  /* 0x0000000f0600720c */ /* 0x000fe20003f05270 */
[----:B------:R-:W3:Y:S04]  /*05f0*/  LDG.E.U8 R19, desc[UR4][R18.64] ;  /* 0x0000000412137981 */ /* 0x000ee8000c1e1100 */
[----:B------:R-:W5:Y:S01]  /*0600*/  @P1 LDG.E.64 R14, desc[UR4][R16.64+0x8] ;  /* 0x00000804100e1981 */ /* 0x000f62000c1e1b00 */
[----:B0-----:R-:W3:Y:S03]  /*0610*/  LDC.64 R20, c[0x0][0x388] ;  /* 0x0000e200ff147b82 */ /* 0x001ee60000000a00 */
[----:B------:R0:W2:Y:S04]  /*0620*/  @P4 LDG.E R18, desc[UR4][R12.64+0x4] ;  /* 0x000004040c124981 */ /* 0x0000a8000c1e1900 */
[----:B------:R1:W4:Y:S01]  /*0630*/  @P0 LDG.E.64 R22, desc[UR4][R16.64+0x8] ;  /* 0x0000080410160981 */ /* 0x000322000c1e1b00 */
[----:B0-----:R-:W-:-:S04]  /*0640*/  @P1 IMAD R12, R11, R24, RZ ;  /* 0x000000180b0c1224 */ /* 0x001fc800078e02ff */
[----:B------:R-:W-:-:S04]  /*0650*/  @P1 IMAD R12, R29, R6, R12 ;  /* 0x000000061d0c1224 */ /* 0x000fc800078e020c */
[----:B------:R-:W-:Y:S02]  /*0660*/  @P1 IMAD.IADD R13, R12, 0x1, R25 ;  /* 0x000000010c0d1824 */ /* 0x000fe400078e0219 */
[----:B------:R-:W-:-:S04]  /*0670*/  @P0 IMAD R29, R8, R29, RZ ;  /* 0x0000001d081d0224 */ /* 0x000fc800078e02ff */
[----:B------:R-:W-:-:S05]  /*0680*/  @P0 IMAD R24, R24, R9, R29 ;  /* 0x0000000918180224 */ /* 0x000fca00078e021d */
[----:B-1----:R-:W-:Y:S01]  /*0690*/  @P0 IADD3 R17, PT, PT, R24, R25, RZ ;  /* 0x0000001918110210 */ /* 0x002fe20007ffe0ff */
[----:B-----5:R-:W-:-:S04]  /*06a0*/  @P1 IMAD.WIDE R14, R13, 0x4, R14 ;  /* 0x000000040d0e1825 */ /* 0x020fc800078e020e */
[----:B---3--:R-:W-:Y:S01]  /*06b0*/  IMAD.WIDE.U32 R12, R19, 0xc, R20 ;  /* 0x0000000c130c7825 */ /* 0x008fe200078e0014 */
[----:B------:R0:W3:Y:S04]  /*06c0*/  @P1 LDG.E R16, desc[UR4][R14.64] ;  /* 0x000000040e101981 */ /* 0x0000e8000c1e1900 */
[----:B------:R-:W5:Y:S01]  /*06d0*/  LDG.E R19, desc[UR4][R12.64+0x8] ;  /* 0x000008040c137981 */ /* 0x000f62000c1e1900 */
[----:B----4-:R-:W-:-:S06]  /*06e0*/  @P0 IMAD.WIDE R22, R17, 0x4, R22 ;  /* 0x0000000411160825 */ /* 0x010fcc00078e0216 */
[----:B------:R-:W4:Y:S01]  /*06f0*/  @P0 LDG.E R22, desc[UR4][R22.64] ;  /* 0x0000000416160981 */ /* 0x000f22000c1e1900 */
[----:B------:R-:W-:Y:S02]  /*0700*/  IMAD.MOV.U32 R24, RZ, RZ, RZ ;  /* 0x000000ffff187224 */ /* 0x000fe400078e00ff */
[----:B------:R-:W-:-:S05]  /*0710*/  @P3 IMAD.MOV.U32 R24, RZ, RZ, 0x1 ;  /* 0x00000001ff183424 */ /* 0x000fca00078e00ff */
[----:B------:R-:W-:-:S05]  /*0720*/  @P2 IADD3 R24, PT, PT, R24, 0x1, RZ ;  /* 0x0000000118182810 */ /* 0x000fca0007ffe0ff */
[----:B------:R-:W-:-:S05]  /*0730*/  @P5 VIADD R24, R24, 0x1 ;  /* 0x0000000118185836 */ /* 0x000fca0000000000 */
[----:B------:R-:W-:-:S05]  /*0740*/  @P4 IADD3 R24, PT, PT, R24, 0x1, RZ ;  /* 0x0000000118184810 */ /* 0x000fca0007ffe0ff */
[----:B------:R-:W-:-:S04]  /*0750*/  @P1 VIADD R24, R24, 0x1 ;  /* 0x0000000118181836 */ /* 0x000fc80000000000 */
[----:B------:R-:W-:Y:S02]  /*0760*/  @P0 VIADD R24, R24, 0x1 ;  /* 0x0000000118180836 */ /* 0x000fe40000000000 */
[----:B------:R-:W-:Y:S02]  /*0770*/  IMAD.MOV.U32 R29, RZ, RZ, RZ ;  /* 0x000000ffff1d7224 */ /* 0x000fe400078e00ff */
[----:B------:R-:W-:Y:S01]  /*0780*/  @P3 FADD R29, RZ, R27 ;  /* 0x0000001bff1d3221 */ /* 0x000fe20000000000 */
[----:B0-----:R-:W-:-:S03]  /*0790*/  IADD3 R14, PT, PT, -R24, 0x6, RZ ;  /* 0x00000006180e7810 */ /* 0x001fc60007ffe1ff */
[----:B------:R-:W-:Y:S01]  /*07a0*/  @P2 FADD R29, R29, R28 ;  /* 0x0000001c1d1d2221 */ /* 0x000fe20000000000 */
[----:B------:R-:W-:-:S03]  /*07b0*/  I2FP.F32.U32 R14, R14 ;  /* 0x0000000e000e7245 */ /* 0x000fc60000201000 */
[----:B--2---:R-:W-:-:S04]  /*07c0*/  @P5 FADD R29, R29, R26 ;  /* 0x0000001a1d1d5221 */ /* 0x004fc80000000000 */
[----:B------:R-:W-:Y:S01]  /*07d0*/  @P4 FADD R29, R29, R18 ;  /* 0x000000121d1d4221 */ /* 0x000fe20000000000 */
[----:B------:R-:W-:Y:S01]  /*07e0*/  BSSY.RECONVERGENT B2, `(.L_x_2) ;  /* 0x000000d000027945 */ /* 0x000fe20003800200 */
[----:B-----5:R-:W0:Y:S08]  /*07f0*/  MUFU.RCP R17, R19 ;  /* 0x0000001300117308 */ /* 0x020e300000001000 */
[----:B------:R-:W1:Y:S01]  /*0800*/  FCHK P2, R14, R19 ;  /* 0x000000130e007302 */ /* 0x000e620000040000 */
[----:B0-----:R-:W-:-:S04]  /*0810*/  FFMA R26, -R19, R17, 1 ;  /* 0x3f800000131a7423 */ /* 0x001fc80000000111 */
[----:B------:R-:W-:Y:S01]  /*0820*/  FFMA R17, R17, R26, R17 ;  /* 0x0000001a11117223 */ /* 0x000fe20000000011 */
[----:B---3--:R-:W-:-:S03]  /*0830*/  @P1 FADD R29, R29, R16 ;  /* 0x000000101d1d1221 */ /* 0x008fc60000000000 */
[----:B------:R-:W-:Y:S01]  /*0840*/  FFMA R18, R14, R17, RZ ;  /* 0x000000110e127223 */ /* 0x000fe200000000ff */
[----:B----4-:R-:W-:-:S03]  /*0850*/  @P0 FADD R29, R29, R22 ;  /* 0x000000161d1d0221 */ /* 0x010fc60000000000 */
[----:B------:R-:W-:-:S04]  /*0860*/  FFMA R15, -R19, R18, R14 ;  /* 0x00000012130f7223 */ /* 0x000fc8000000010e */
[----:B------:R-:W-:Y:S01]  /*0870*/  FFMA R22, R17, R15, R18 ;  /* 0x0000000f11167223 */ /* 0x000fe20000000012 */
[----:B-1----:R-:W-:Y:S06]  /*0880*/  @!P2 BRA `(.L_x_3) ;  /* 0x000000000008a947 */ /* 0x002fec0003800000 */
[----:B------:R-:W-:-:S07]  /*0890*/  MOV R18, 0x8b0 ;  /* 0x000008b000127802 */ /* 0x000fce0000000f00 */
[----:B------:R-:W-:Y:S05]  /*08a0*/  CALL.REL.NOINC `($__internal_0_$__cuda_sm3x_div_rn_noftz_f32_slowpath) ;  /* 0x00000004003c7944 */ /* 0x000fea0003c00000 */
.L_x_3:
[----:B------:R-:W-:Y:S05]  /*08b0*/  BSYNC.RECONVERGENT B2 ;  /* 0x0000000000027941 */ /* 0x000fea0003800200 */
.L_x_2:
[----:B------:R-:W0:Y:S01]  /*08c0*/  LDC.64 R14, c[0x0][0x380] ;  /* 0x0000e000ff0e7b82 */ /* 0x000e220000000a00 */
[----:B------:R-:W2:Y:S04]  /*08d0*/  LDG.E R23, desc[UR4][R12.64+0x4] ;  /* 0x000004040c177981 */ /* 0x000ea8000c1e1900 */
[----:B0-----:R-:W3:Y:S01]  /*08e0*/  LDG.E.64 R16, desc[UR4][R14.64] ;  /* 0x000000040e107981 */ /* 0x001ee2000c1e1b00 */
[----:B--2---:R-:W-:-:S03]  /*08f0*/  FMUL R28, R23, R29 ;  /* 0x0000001d171c7220 */ /* 0x004fc60000400000 */
[----:B------:R0:W2:Y:S01]  /*0900*/  LDG.E R29, desc[UR4][R12.64] ;  /* 0x000000040c1d7981 */ /* 0x0000a2000c1e1900 */
[----:B---3--:R-:W-:-:S05]  /*0910*/  IMAD.WIDE R26, R10, 0x4, R16 ;  /* 0x000000040a1a7825 */ /* 0x008fca00078e0210 */
[----:B------:R1:W-:Y:S04]  /*0920*/  STG.E desc[UR4][R26.64], R28 ;  /* 0x0000001c1a007986 */ /* 0x0003e8000c101904 */
[----:B------:R-:W3:Y:S04]  /*0930*/  LDG.E R10, desc[UR4][R14.64+0x20] ;  /* 0x000020040e0a7981 */ /* 0x000ee8000c1e1900 */
[----:B------:R-:W4:Y:S04]  /*0940*/  LDG.E.64 R18, desc[UR4][R14.64+0x8] ;  /* 0x000008040e127981 */ /* 0x000f28000c1e1b00 */
[----:B-1----:R-:W5:Y:S04]  /*0950*/  LDG.E R27, desc[UR4][R14.64+0x2c] ;  /* 0x00002c040e1b7981 */ /* 0x002f68000c1e1900 */
[----:B------:R-:W2:Y:S01]  /*0960*/  LDG.E.64 R16, desc[UR4][R14.64] ;  /* 0x000000040e107981 */ /* 0x000ea2000c1e1b00 */
[----:B-----5:R-:W-:-:S04]  /*0970*/  IMAD R27, R27, R6, RZ ;  /* 0x000000061b1b7224 */ /* 0x020fc800078e02ff */
[----:B---3--:R-:W-:-:S05]  /*0980*/  IMAD R10, R10, R9, R27 ;  /* 0x000000090a0a7224 */ /* 0x008fca00078e021b */
[----:B------:R-:W-:-:S05]  /*0990*/  IADD3 R10, PT, PT, R10, R25, RZ ;  /* 0x000000190a0a7210 */ /* 0x000fca0007ffe0ff */
[----:B----4-:R-:W-:-:S04]  /*09a0*/  IMAD.WIDE R18, R10, 0x4, R18 ;  /* 0x000000040a127825 */ /* 0x010fc800078e0212 */
[----:B--2---:R-:W-:Y:S02]  /*09b0*/  IMAD.WIDE R16, R10, 0x4, R16 ;  /* 0x000000040a107825 */ /* 0x004fe400078e0210 */
[----:B------:R-:W2:Y:S04]  /*09c0*/  LDG.E R19, desc[UR4][R18.64] ;  /* 0x0000000412137981 */ /* 0x000ea8000c1e1900 */
[----:B------:R-:W2:Y:S01]  /*09d0*/  LDG.E R13, desc[UR4][R16.64] ;  /* 0x00000004100d7981 */ /* 0x000ea2000c1e1900 */
[----:B------:R-:W-:-:S05]  /*09e0*/  I2FP.F32.U32 R24, R24 ;  /* 0x0000001800187245 */ /* 0x000fca0000201000 */
[----:B------:R-:W-:-:S04]  /*09f0*/  FFMA R24, -R23, R24, 2 ;  /* 0x4000000017187423 */ /* 0x000fc80000000118 */
[----:B--2---:R-:W-:-:S05]  /*0a00*/  FFMA R24, R24, R19, R13 ;  /* 0x0000001318187223 */ /* 0x004fca000000000d */
[----:B------:R1:W-:Y:S04]  /*0a10*/  STG.E desc[UR4][R16.64], R24 ;  /* 0x0000001810007986 */ /* 0x0003e8000c101904 */
[----:B------:R-:W2:Y:S04]  /*0a20*/  LDG.E R23, desc[UR4][R14.64+0x2c] ;  /* 0x00002c040e177981 */ /* 0x000ea8000c1e1900 */
[----:B------:R-:W3:Y:S04]  /*0a30*/  LDG.E R10, desc[UR4][R14.64+0x20] ;  /* 0x000020040e0a7981 */ /* 0x000ee8000c1e1900 */
[----:B------:R-:W4:Y:S04]  /*0a40*/  LDG.E.64 R12, desc[UR4][R14.64+0x18] ;  /* 0x000018040e0c7981 */ /* 0x000f28000c1e1b00 */
[----:B------:R-:W5:Y:S01]  /*0a50*/  LDG.E.64 R18, desc[UR4][R14.64+0x10] ;  /* 0x000010040e127981 */ /* 0x000f62000c1e1b00 */
[----:B--2---:R-:W-:-:S04]  /*0a60*/  IMAD R23, R23, R6, RZ ;  /* 0x0000000617177224 */ /* 0x004fc800078e02ff */
[----:B---3--:R-:W-:-:S04]  /*0a70*/  IMAD R10, R10, R9, R23 ;  /* 0x000000090a0a7224 */ /* 0x008fc800078e0217 */
[----:B------:R-:W-:-:S05]  /*0a80*/  IMAD.IADD R23, R10, 0x1, R25 ;  /* 0x000000010a177824 */ /* 0x000fca00078e0219 */
[----:B----4-:R-:W-:-:S04]  /*0a90*/  IADD3 R26, P0, PT, R12, R23, RZ ;  /* 0x000000170c1a7210 */ /* 0x010fc80007f1e0ff */
[C---:B------:R-:W-:Y:S02]  /*0aa0*/  LEA.HI.X.SX32 R27, R23.reuse, R13, 0x1, P0 ;  /* 0x0000000d171b7211 */ /* 0x040fe400000f0eff */
[----:B------:R-:W0:Y:S04]  /*0ab0*/  LDG.E.64 R12, desc[UR4][R14.64] ;  /* 0x000000040e0c7981 */ /* 0x000e28000c1e1b00 */
[----:B------:R-:W2:Y:S01]  /*0ac0*/  LDG.E.U8 R27, desc[UR4][R26.64] ;  /* 0x000000041a1b7981 */ /* 0x000ea2000c1e1100 */
[----:B-----5:R-:W-:-:S06]  /*0ad0*/  IMAD.WIDE R18, R23, 0x4, R18 ;  /* 0x0000000417127825 */ /* 0x020fcc00078e0212 */
[----:B------:R-:W3:Y:S01]  /*0ae0*/  LDG.E R19, desc[UR4][R18.64] ;  /* 0x0000000412137981 */ /* 0x000ee2000c1e1900 */
[----:B--2---:R-:W-:-:S04]  /*0af0*/  IMAD.WIDE.U32 R20, R27, 0xc, R20 ;  /* 0x0000000c1b147825 */ /* 0x004fc800078e0014 */
[----:B0-----:R-:W-:Y:S02]  /*0b00*/  IMAD.WIDE R12, R23, 0x4, R12 ;  /* 0x00000004170c7825 */ /* 0x001fe400078e020c */
[----:B------:R-:W2:Y:S04]  /*0b10*/  LDG.E R21, desc[UR4][R20.64] ;  /* 0x0000000414157981 */ /* 0x000ea8000c1e1900 */
[----:B-1----:R-:W3:Y:S01]  /*0b20*/  LDG.E R17, desc[UR4][R12.64] ;  /* 0x000000040c117981 */ /* 0x002ee2000c1e1900 */
[----:B--2---:R-:W-:-:S04]  /*0b30*/  FFMA R10, R21, R22, -1 ;  /* 0xbf800000150a7423 */ /* 0x004fc80000000016 */
[----:B---3--:R-:W-:-:S05]  /*0b40*/  FFMA R23, R10, R19, R17 ;  /* 0x000000130a177223 */ /* 0x008fca0000000011 */
[----:B------:R0:W-:Y:S04]  /*0b50*/  STG.E desc[UR4][R12.64], R23 ;  /* 0x000000170c007986 */ /* 0x0001e8000c101904 */
[----:B------:R-:W2:Y:S04]  /*0b60*/  LDG.E R27, desc[UR4][R14.64+0x2c] ;  /* 0x00002c040e1b7981 */ /* 0x000ea8000c1e1900 */
[----:B------:R-:W3:Y:S04]  /*0b70*/  LDG.E R10, desc[UR4][R14.64+0x20] ;  /* 0x000020040e0a7981 */ /* 0x000ee8000c1e1900 */
[----:B------:R-:W4:Y:S01]  /*0b80*/  LDG.E.64 R16, desc[UR4][R14.64] ;  /* 0x000000040e107981 */ /* 0x000f22000c1e1b00 */
[----:B--2---:R-:W-:-:S04]  /*0b90*/  IMAD R27, R27, R6, RZ ;  /* 0x000000061b1b7224 */ /* 0x004fc800078e02ff */
[----:B---3--:R-:W-:-:S04]  /*0ba0*/  IMAD R10, R10, R9, R27 ;  /* 0x000000090a0a7224 */ /* 0x008fc800078e021b */
[----:B------:R-:W-:-:S04]  /*0bb0*/  IMAD.IADD R21, R10, 0x1, R25 ;  /* 0x000000010a157824 */ /* 0x000fc800078e0219 */
[----:B----4-:R-:W-:-:S05]  /*0bc0*/  IMAD.WIDE R16, R21, 0x4, R16 ;  /* 0x0000000415107825 */ /* 0x010fca00078e0210 */
[----:B------:R-:W2:Y:S01]  /*0bd0*/  LDG.E R10, desc[UR4][R16.64] ;  /* 0x00000004100a7981 */ /* 0x000ea2000c1e1900 */
[----:B------:R-:W-:-:S04]  /*0be0*/  FFMA R19, R29, R22, 1 ;  /* 0x3f8000001d137423 */ /* 0x000fc80000000016 */
[----:B------:R-:W0:Y:S01]  /*0bf0*/  MUFU.RCP R18, R19 ;  /* 0x0000001300127308 */ /* 0x000e220000001000 */
[----:B------:R-:W-:Y:S01]  /*0c00*/  BSSY.RECONVERGENT B2, `(.L_x_4) ;  /* 0x000000c000027945 */ /* 0x000fe20003800200 */
[----:B0-----:R-:W-:-:S04]  /*0c10*/  FFMA R13, -R19, R18, 1 ;  /* 0x3f800000130d7423 */ /* 0x001fc80000000112 */
[----:B------:R-:W-:Y:S02]  /*0c20*/  FFMA R13, R18, R13, R18 ;  /* 0x0000000d120d7223 */ /* 0x000fe40000000012 */
[----:B--2---:R-:W0:Y:S02]  /*0c30*/  FCHK P0, R10, R19 ;  /* 0x000000130a007302 */ /* 0x004e240000000000 */
[----:B------:R-:W-:-:S04]  /*0c40*/  FFMA R12, R10, R13, RZ ;  /* 0x0000000d0a0c7223 */ /* 0x000fc800000000ff */
[----:B------:R-:W-:-:S04]  /*0c50*/  FFMA R14, -R19, R12, R10 ;  /* 0x0000000c130e7223 */ /* 0x000fc8000000010a */
[----:B------:R-:W-:Y:S01]  /*0c60*/  FFMA R13, R13, R14, R12 ;  /* 0x0000000e0d0d7223 */ /* 0x000fe2000000000c */
[----:B0-----:R-:W-:Y:S06]  /*0c70*/  @!P0 BRA `(.L_x_5) ;  /* 0x0000000000108947 */ /* 0x001fec0003800000 */
[----:B------:R-:W-:Y:S02]  /*0c80*/  MOV R14, R10 ;  /* 0x0000000a000e7202 */ /* 0x000fe40000000f00 */
[----:B------:R-:W-:-:S07]  /*0c90*/  MOV R18, 0xcb0 ;  /* 0x00000cb000127802 */ /* 0x000fce0000000f00 */
[----:B------:R-:W-:Y:S05]  /*0ca0*/  CALL.REL.NOINC `($__internal_0_$__cuda_sm3x_div_rn_noftz_f32_slowpath) ;  /* 0x00000000003c7944 */ /* 0x000fea0003c00000 */
[----:B------:R-:W-:-:S07]  /*0cb0*/  IMAD.MOV.U32 R13, RZ, RZ, R22 ;  /* 0x000000ffff0d7224 */ /* 0x000fce00078e0016 */
.L_x_5:
[----:B------:R-:W-:Y:S05]  /*0cc0*/  BSYNC.RECONVERGENT B2 ;  /* 0x0000000000027941 */ /* 0x000fea0003800200 */
.L_x_4:
[----:B------:R0:W-:Y:S01]  /*0cd0*/  STG.E desc[UR4][R16.64], R13 ;  /* 0x0000000d10007986 */ /* 0x0001e2000c101904 */
[----:B------:R-:W-:-:S04]  /*0ce0*/  IADD3 R25, PT, PT, R25, 0x1, RZ ;  /* 0x0000000119197810 */ /* 0x000fc80007ffe0ff */
[----:B------:R-:W-:-:S13]  /*0cf0*/  ISETP.GE.AND P0, PT, R25, R2, PT ;  /* 0x000000021900720c */ /* 0x000fda0003f06270 */
[----:B0-----:R-:W-:Y:S05]  /*0d00*/  @!P0 BRA `(.L_x_6) ;  /* 0xfffffff4006c8947 */ /* 0x001fea000383ffff */
[----:B------:R-:W-:Y:S05]  /*0d10*/  BSYNC.RECONVERGENT B1 ;  /* 0x0000000000017941 */ /* 0x000fea0003800200 */
.L_x_1:
[----:B------:R-:W-:Y:S01]  /*0d20*/  ISETP.GE.AND P0, PT, R11, R4, PT ;  /* 0x000000040b00720c */ /* 0x000fe20003f06270 */
[----:B------:R-:W-:-:S12]  /*0d30*/  IMAD.MOV.U32 R9, RZ, RZ, R11 ;  /* 0x000000ffff097224 */ /* 0x000fd800078e000b */
[----:B------:R-:W-:Y:S05]  /*0d40*/  @!P0 BRA `(.L_x_7) ;  /* 0xfffffff400508947 */ /* 0x000fea000383ffff */
[----:B------:R-:W-:Y:S05]  /*0d50*/  BSYNC.RECONVERGENT B0 ;  /* 0x0000000000007941 */ /* 0x000fea0003800200 */
.L_x_0:
[----:B------:R-:W-:Y:S02]  /*0d60*/  ISETP.GE.AND P0, PT, R8, R5, PT ;  /* 0x000000050800720c */ /* 0x000fe40003f06270 */
[----:B------:R-:W-:-:S11]  /*0d70*/  MOV R6, R8 ;  /* 0x0000000800067202 */ /* 0x000fd60000000f00 */
[----:B------:R-:W-:Y:S05]  /*0d80*/  @!P0 BRA `(.L_x_8) ;  /* 0xfffffff400308947 */ /* 0x000fea000383ffff */
[----:B------:R-:W-:Y:S05]  /*0d90*/  EXIT ;  /* 0x000000000000794d */ /* 0x000fea0003800000 */
        .weak           $__internal_0_$__cuda_sm3x_div_rn_noftz_f32_slowpath
        .type           $__internal_0_$__cuda_sm3x_div_rn_noftz_f32_slowpath,@function
        .size           $__internal_0_$__cuda_sm3x_div_rn_noftz_f32_slowpath,(.L_x_21 - $__internal_0_$__cuda_sm3x_div_rn_noftz_f32_slowpath)
$__internal_0_$__cuda_sm3x_div_rn_noftz_f32_slowpath:
[----:B------:R-:W-:Y:S01]  /*0da0*/  SHF.R.U32.HI R15, RZ, 0x17, R19 ;  /* 0x00000017ff0f7819 */ /* 0x000fe20000011613 */
[----:B------:R-:W-:Y:S01]  /*0db0*/  BSSY.RECONVERGENT B3, `(.L_x_9) ;  /* 0x0000062000037945 */ /* 0x000fe20003800200 */
[----:B------:R-:W-:Y:S02]  /*0dc0*/  SHF.R.U32.HI R28, RZ, 0x17, R14 ;  /* 0x00000017ff1c7819 */ /* 0x000fe4000001160e */
[----:B------:R-:W-:Y:S02]  /*0dd0*/  LOP3.LUT R15, R15, 0xff, RZ, 0xc0, !PT ;  /* 0x000000ff0f0f7812 */ /* 0x000fe400078ec0ff */
[----:B------:R-:W-:-:S03]  /*0de0*/  LOP3.LUT R28, R28, 0xff, RZ, 0xc0, !PT ;  /* 0x000000ff1c1c7812 */ /* 0x000fc600078ec0ff */
[----:B------:R-:W-:Y:S01]  /*0df0*/  VIADD R26, R15, 0xffffffff ;  /* 0xffffffff0f1a7836 */ /* 0x000fe20000000000 */
[----:B------:R-:W-:-:S04]  /*0e00*/  IADD3 R23, PT, PT, R28, -0x1, RZ ;  /* 0xffffffff1c177810 */ /* 0x000fc80007ffe0ff */
[----:B------:R-:W-:-:S04]  /*0e10*/  ISETP.GT.U32.AND P0, PT, R26, 0xfd, PT ;  /* 0x000000fd1a00780c */ /* 0x000fc80003f04070 */
[----:B------:R-:W-:-:S13]  /*0e20*/  ISETP.GT.U32.OR P0, PT, R23, 0xfd, P0 ;  /* 0x000000fd1700780c */ /* 0x000fda0000704470 */
[----:B------:R-:W-:Y:S01]  /*0e30*/  @!P0 IMAD.MOV.U32 R22, RZ, RZ, RZ ;  /* 0x000000ffff168224 */ /* 0x000fe200078e00ff */
[----:B------:R-:W-:Y:S06]  /*0e40*/  @!P0 BRA `(.L_x_10) ;  /* 0x00000000005c8947 */ /* 0x000fec0003800000 */
[----:B------:R-:W-:Y:S02]  /*0e50*/  FSETP.GTU.FTZ.AND P0, PT, |R14|, +INF , PT ;  /* 0x7f8000000e00780b */ /* 0x000fe40003f1c200 */
[----:B------:R-:W-:-:S04]  /*0e60*/  FSETP.GTU.FTZ.AND P1, PT, |R19|, +INF , PT ;  /* 0x7f8000001300780b */ /* 0x000fc80003f3c200 */
[----:B------:R-:W-:-:S13]  /*0e70*/  PLOP3.LUT P0, PT, P0, P1, PT, 0xf8, 0x8f ;  /* 0x00000000008f781c */ /* 0x000fda0000703f70 */
[----:B------:R-:W-:Y:S05]  /*0e80*/  @P0 BRA `(.L_x_11) ;  /* 0x00000004004c0947 */ /* 0x000fea0003800000 */
[----:B------:R-:W-:-:S13]  /*0e90*/  LOP3.LUT P0, RZ, R19, 0x7fffffff, R14, 0xc8, !PT ;  /* 0x7fffffff13ff7812 */ /* 0x000fda000780c80e */
[----:B------:R-:W-:Y:S05]  /*0ea0*/  @!P0 BRA `(.L_x_12) ;  /* 0x00000004003c8947 */ /* 0x000fea0003800000 */
[C---:B------:R-:W-:Y:S02]  /*0eb0*/  FSETP.NEU.FTZ.AND P0, PT, |R14|.reuse, +INF , PT ;  /* 0x7f8000000e00780b */ /* 0x040fe40003f1d200 */
[----:B------:R-:W-:Y:S02]  /*0ec0*/  FSETP.NEU.FTZ.AND P2, PT, |R19|, +INF , PT ;  /* 0x7f8000001300780b */ /* 0x000fe40003f5d200 */
[----:B------:R-:W-:-:S11]  /*0ed0*/  FSETP.NEU.FTZ.AND P1, PT, |R14|, +INF , PT ;  /* 0x7f8000000e00780b */ /* 0x000fd60003f3d200 */
[----:B------:R-:W-:Y:S05]  /*0ee0*/  @!P2 BRA !P0, `(.L_x_12) ;  /* 0x00000004002ca947 */ /* 0x000fea0004000000 */
[----:B------:R-:W-:-:S04]  /*0ef0*/  LOP3.LUT P0, RZ, R14, 0x7fffffff, RZ, 0xc0, !PT ;  /* 0x7fffffff0eff7812 */ /* 0x000fc8000780c0ff */
[----:B------:R-:W-:-:S13]  /*0f00*/  PLOP3.LUT P0, PT, P2, P0, PT, 0x2f, 0xf2 ;  /* 0x0000000000f2781c */ /* 0x000fda0001700577 */
[----:B------:R-:W-:Y:S05]  /*0f10*/  @P0 BRA `(.L_x_13) ;  /* 0x0000000400180947 */ /* 0x000fea0003800000 */
[----:B------:R-:W-:-:S04]  /*0f20*/  LOP3.LUT P0, RZ, R19, 0x7fffffff, RZ, 0xc0, !PT ;  /* 0x7fffffff13ff7812 */ /* 0x000fc8000780c0ff */
[----:B------:R-:W-:-:S13]  /*0f30*/  PLOP3.LUT P0, PT, P1, P0, PT, 0x2f, 0xf2 ;  /* 0x0000000000f2781c */ /* 0x000fda0000f00577 */
[----:B------:R-:W-:Y:S05]  /*0f40*/  @P0 BRA `(.L_x_14) ;  /* 0x0000000400000947 */ /* 0x000fea0003800000 */
[----:B------:R-:W-:Y:S02]  /*0f50*/  ISETP.GE.AND P0, PT, R23, RZ, PT ;  /* 0x000000ff1700720c */ /* 0x000fe40003f06270 */
[----:B------:R-:W-:-:S11]  /*0f60*/  ISETP.GE.AND P1, PT, R26, RZ, PT ;  /* 0x000000ff1a00720c */ /* 0x000fd60003f26270 */
[----:B------:R-:W-:Y:S01]  /*0f70*/  @P0 MOV R22, RZ ;  /* 0x000000ff00160202 */ /* 0x000fe20000000f00 */
[----:B------:R-:W-:Y:S02]  /*0f80*/  @!P0 IMAD.MOV.U32 R22, RZ, RZ, -0x40 ;  /* 0xffffffc0ff168424 */ /* 0x000fe400078e00ff */
[----:B------:R-:W-:Y:S01]  /*0f90*/  @!P0 FFMA R14, R14, 1.84467440737095516160e+19, RZ ;  /* 0x5f8000000e0e8823 */ /* 0x000fe200000000ff */
[----:B------:R-:W-:Y:S02]  /*0fa0*/  @!P1 FFMA R19, R19, 1.84467440737095516160e+19, RZ ;  /* 0x5f80000013139823 */ /* 0x000fe400000000ff */
[----:B------:R-:W-:-:S07]  /*0fb0*/  @!P1 IADD3 R22, PT, PT, R22, 0x40, RZ ;  /* 0x0000004016169810 */ /* 0x000fce0007ffe0ff */
.L_x_10:
[----:B------:R-:W-:Y:S01]  /*0fc0*/  LEA R26, R15, 0xc0800000, 0x17 ;  /* 0xc08000000f1a7811 */ /* 0x000fe200078eb8ff */
[----:B------:R-:W-:Y:S01]  /*0fd0*/  BSSY.RECONVERGENT B4, `(.L_x_15) ;  /* 0x0000036000047945 */ /* 0x000fe20003800200 */
[----:B------:R-:W-:-:S03]  /*0fe0*/  IADD3 R28, PT, PT, R28, -0x7f, RZ ;  /* 0xffffff811c1c7810 */ /* 0x000fc60007ffe0ff */
[----:B------:R-:W-:Y:S02]  /*0ff0*/  IMAD.IADD R27, R19, 0x1, -R26 ;  /* 0x00000001131b7824 */ /* 0x000fe400078e0a1a */
[----:B------:R-:W-:Y:S02]  /*1000*/  IMAD R14, R28, -0x800000, R14 ;  /* 0xff8000001c0e7824 */ /* 0x000fe400078e020e */
[----:B------:R-:W0:Y:S01]  /*1010*/  MUFU.RCP R26, R27 ;  /* 0x0000001b001a7308 */ /* 0x000e220000001000 */
[----:B------:R-:W-:-:S04]  /*1020*/  FADD.FTZ R23, -R27, -RZ ;  /* 0x800000ff1b177221 */ /* 0x000fc80000010100 */
[----:B0-----:R-:W-:-:S04]  /*1030*/  FFMA R19, R26, R23, 1 ;  /* 0x3f8000001a137423 */ /* 0x001fc80000000017 */
[----:B------:R-:W-:-:S04]  /*1040*/  FFMA R26, R26, R19, R26 ;  /* 0x000000131a1a7223 */ /* 0x000fc8000000001a */
[----:B------:R-:W-:-:S04]  /*1050*/  FFMA R19, R14, R26, RZ ;  /* 0x0000001a0e137223 */ /* 0x000fc800000000ff */
[----:B------:R-:W-:-:S04]  /*1060*/  FFMA R27, R23, R19, R14 ;  /* 0x00000013171b7223 */ /* 0x000fc8000000000e */
[----:B------:R-:W-:Y:S01]  /*1070*/  FFMA R19, R26, R27, R19 ;  /* 0x0000001b1a137223 */ /* 0x000fe20000000013 */
[----:B------:R-:W-:-:S03]  /*1080*/  IADD3 R27, PT, PT, R28, 0x7f, -R15 ;  /* 0x0000007f1c1b7810 */ /* 0x000fc60007ffe80f */
[----:B------:R-:W-:Y:S02]  /*1090*/  FFMA R23, R23, R19, R14 ;  /* 0x0000001317177223 */ /* 0x000fe4000000000e */
[----:B------:R-:W-:Y:S02]  /*10a0*/  IMAD.IADD R27, R27, 0x1, R22 ;  /* 0x000000011b1b7824 */ /* 0x000fe400078e0216 */
[----:B------:R-:W-:-:S05]  /*10b0*/  FFMA R14, R26, R23, R19 ;  /* 0x000000171a0e7223 */ /* 0x000fca0000000013 */
[----:B------:R-:W-:-:S04]  /*10c0*/  SHF.R.U32.HI R15, RZ, 0x17, R14 ;  /* 0x00000017ff0f7819 */ /* 0x000fc8000001160e */
[----:B------:R-:W-:-:S04]  /*10d0*/  LOP3.LUT R22, R15, 0xff, RZ, 0xc0, !PT ;  /* 0x000000ff0f167812 */ /* 0x000fc800078ec0ff */
[----:B------:R-:W-:-:S05]  /*10e0*/  IADD3 R15, PT, PT, R22, R27, RZ ;  /* 0x0000001b160f7210 */ /* 0x000fca0007ffe0ff */
[----:B------:R-:W-:-:S05]  /*10f0*/  VIADD R22, R15, 0xffffffff ;  /* 0xffffffff0f167836 */ /* 0x000fca0000000000 */
[----:B------:R-:W-:-:S13]  /*1100*/  ISETP.GE.U32.AND P0, PT, R22, 0xfe, PT ;  /* 0x000000fe1600780c */ /* 0x000fda0003f06070 */
[----:B------:R-:W-:Y:S05]  /*1110*/  @!P0 BRA `(.L_x_16) ;  /* 0x0000000000808947 */ /* 0x000fea0003800000 */
[----:B------:R-:W-:-:S13]  /*1120*/  ISETP.GT.AND P0, PT, R15, 0xfe, PT ;  /* 0x000000fe0f00780c */ /* 0x000fda0003f04270 */
[----:B------:R-:W-:Y:S05]  /*1130*/  @P0 BRA `(.L_x_17) ;  /* 0x00000000006c0947 */ /* 0x000fea0003800000 */
[----:B------:R-:W-:-:S13]  /*1140*/  ISETP.GE.AND P0, PT, R15, 0x1, PT ;  /* 0x000000010f00780c */ /* 0x000fda0003f06270 */
[----:B------:R-:W-:Y:S05]  /*1150*/  @P0 BRA `(.L_x_18) ;  /* 0x0000000000740947 */ /* 0x000fea0003800000 */
[----:B------:R-:W-:Y:S02]  /*1160*/  ISETP.GE.AND P0, PT, R15, -0x18, PT ;  /* 0xffffffe80f00780c */ /* 0x000fe40003f06270 */
[----:B------:R-:W-:-:S11]  /*1170*/  LOP3.LUT R14, R14, 0x80000000, RZ, 0xc0, !PT ;  /* 0x800000000e0e7812 */ /* 0x000fd600078ec0ff */
[----:B------:R-:W-:Y:S05]  /*1180*/  @!P0 BRA `(.L_x_18) ;  /* 0x0000000000688947 */ /* 0x000fea0003800000 */
[CCC-:B------:R-:W-:Y:S01]  /*1190*/  FFMA.RZ R27, R26.reuse, R23.reuse, R19.reuse ;  /* 0x000000171a1b7223 */ /* 0x1c0fe2000000c013 */
[CCC-:B------:R-:W-:Y:S01]  /*11a0*/  FFMA.RP R22, R26.reuse, R23.reuse, R19.reuse ;  /* 0x000000171a167223 */ /* 0x1c0fe20000008013 */
[----:B------:R-:W-:Y:S01]  /*11b0*/  FFMA.RM R19, R26, R23, R19 ;  /* 0x000000171a137223 */ /* 0x000fe20000004013 */
[----:B------:R-:W-:Y:S02]  /*11c0*/  IADD3 R26, PT, PT, R15, 0x20, RZ ;  /* 0x000000200f1a7810 */ /* 0x000fe40007ffe0ff */
[----:B------:R-:W-:Y:S02]  /*11d0*/  LOP3.LUT R27, R27, 0x7fffff, RZ, 0xc0, !PT ;  /* 0x007fffff1b1b7812 */ /* 0x000fe400078ec0ff */
[----:B------:R-:W-:Y:S02]  /*11e0*/  ISETP.NE.AND P2, PT, R15, RZ, PT ;  /* 0x000000ff0f00720c */ /* 0x000fe40003f45270 */
[----:B------:R-:W-:Y:S02]  /*11f0*/  LOP3.LUT R27, R27, 0x800000, RZ, 0xfc, !PT ;  /* 0x008000001b1b7812 */ /* 0x000fe400078efcff */
[----:B------:R-:W-:Y:S01]  /*1200*/  ISETP.NE.AND P1, PT, R15, RZ, PT ;  /* 0x000000ff0f00720c */ /* 0x000fe20003f25270 */
[----:B------:R-:W-:Y:S01]  /*1210*/  IMAD.MOV R15, RZ, RZ, -R15 ;  /* 0x000000ffff0f7224 */ /* 0x000fe200078e0a0f */
[----:B------:R-:W-:-:S02]  /*1220*/  SHF.L.U32 R26, R27, R26, RZ ;  /* 0x0000001a1b1a7219 */ /* 0x000fc400000006ff */
[----:B------:R-:W-:Y:S02]  /*1230*/  FSETP.NEU.FTZ.AND P0, PT, R22, R19, PT ;  /* 0x000000131600720b */ /* 0x000fe40003f1d000 */
[----:B------:R-:W-:Y:S02]  /*1240*/  SEL R22, R15, RZ, P2 ;  /* 0x000000ff0f167207 */ /* 0x000fe40001000000 */
[----:B------:R-:W-:Y:S02]  /*1250*/  ISETP.NE.AND P1, PT, R26, RZ, P1 ;  /* 0x000000ff1a00720c */ /* 0x000fe40000f25270 */
[----:B------:R-:W-:Y:S02]  /*1260*/  SHF.R.U32.HI R22, RZ, R22, R27 ;  /* 0x00000016ff167219 */ /* 0x000fe4000001161b */
[----:B------:R-:W-:Y:S02]  /*1270*/  PLOP3.LUT P0, PT, P0, P1, PT, 0xf8, 0x8f ;  /* 0x00000000008f781c */ /* 0x000fe40000703f70 */
[----:B------:R-:W-:-:S02]  /*1280*/  SHF.R.U32.HI R26, RZ, 0x1, R22 ;  /* 0x00000001ff1a7819 */ /* 0x000fc40000011616 */
[----:B------:R-:W-:-:S04]  /*1290*/  SEL R15, RZ, 0x1, !P0 ;  /* 0x00000001ff0f7807 */ /* 0x000fc80004000000 */
[----:B------:R-:W-:-:S04]  /*12a0*/  LOP3.LUT R15, R15, 0x1, R26, 0xf8, !PT ;  /* 0x000000010f0f7812 */ /* 0x000fc800078ef81a */
[----:B------:R-:W-:-:S04]  /*12b0*/  LOP3.LUT R15, R15, R22, RZ, 0xc0, !PT ;  /* 0x000000160f0f7212 */ /* 0x000fc800078ec0ff */
[----:B------:R-:W-:-:S04]  /*12c0*/  IADD3 R15, PT, PT, R26, R15, RZ ;  /* 0x0000000f1a0f7210 */ /* 0x000fc80007ffe0ff */
[----:B------:R-:W-:Y:S01]  /*12d0*/  LOP3.LUT R14, R15, R14, RZ, 0xfc, !PT ;  /* 0x0000000e0f0e7212 */ /* 0x000fe200078efcff */
[----:B------:R-:W-:Y:S06]  /*12e0*/  BRA `(.L_x_18) ;  /* 0x0000000000107947 */ /* 0x000fec0003800000 */
.L_x_17:
[----:B------:R-:W-:-:S04]  /*12f0*/  LOP3.LUT R14, R14, 0x80000000, RZ, 0xc0, !PT ;  /* 0x800000000e0e7812 */ /* 0x000fc800078ec0ff */
[----:B------:R-:W-:Y:S01]  /*1300*/  LOP3.LUT R14, R14, 0x7f800000, RZ, 0xfc, !PT ;  /* 0x7f8000000e0e7812 */ /* 0x000fe200078efcff */
[----:B------:R-:W-:Y:S06]  /*1310*/  BRA `(.L_x_18) ;  /* 0x0000000000047947 */ /* 0x000fec0003800000 */
.L_x_16:
[----:B------:R-:W-:-:S07]  /*1320*/  IMAD R14, R27, 0x800000, R14 ;  /* 0x008000001b0e7824 */ /* 0x000fce00078e020e */
.L_x_18:
[----:B------:R-:W-:Y:S05]  /*1330*/  BSYNC.RECONVERGENT B4 ;  /* 0x0000000000047941 */ /* 0x000fea0003800200 */
.L_x_15:
[----:B------:R-:W-:Y:S05]  /*1340*/  BRA `(.L_x_19) ;  /* 0x0000000000207947 */ /* 0x000fea0003800000 */
.L_x_14:
[----:B------:R-:W-:-:S04]  /*1350*/  LOP3.LUT R14, R19, 0x80000000, R14, 0x48, !PT ;  /* 0x80000000130e7812 */ /* 0x000fc800078e480e */
[----:B------:R-:W-:Y:S01]  /*1360*/  LOP3.LUT R14, R14, 0x7f800000, RZ, 0xfc, !PT ;  /* 0x7f8000000e0e7812 */ /* 0x000fe200078efcff */
[----:B------:R-:W-:Y:S06]  /*1370*/  BRA `(.L_x_19) ;  /* 0x0000000000147947 */ /* 0x000fec0003800000 */
.L_x_13:
[----:B------:R-:W-:Y:S01]  /*1380*/  LOP3.LUT R14, R19, 0x80000000, R14, 0x48, !PT ;  /* 0x80000000130e7812 */ /* 0x000fe200078e480e */
[----:B------:R-:W-:Y:S06]  /*1390*/  BRA `(.L_x_19) ;  /* 0x00000000000c7947 */ /* 0x000fec0003800000 */
.L_x_12:
[----:B------:R-:W0:Y:S01]  /*13a0*/  MUFU.RSQ R14, -QNAN ;  /* 0xffc00000000e7908 */ /* 0x000e220000001400 */
[----:B------:R-:W-:Y:S05]  /*13b0*/  BRA `(.L_x_19) ;  /* 0x0000000000047947 */ /* 0x000fea0003800000 */
.L_x_11:
[----:B------:R-:W-:-:S07]  /*13c0*/  FADD.FTZ R14, R14, R19 ;  /* 0x000000130e0e7221 */ /* 0x000fce0000010000 */
.L_x_19:
[----:B------:R-:W-:Y:S05]  /*13d0*/  BSYNC.RECONVERGENT B3 ;  /* 0x0000000000037941 */ /* 0x000fea0003800200 */
.L_x_9:
[----:B------:R-:W-:Y:S01]  /*13e0*/  HFMA2 R15, -RZ, RZ, 0, 0 ;  /* 0x00000000ff0f7431 */ /* 0x000fe200000001ff */
[----:B0-----:R-:W-:Y:S01]  /*13f0*/  MOV R22, R14 ;  /* 0x0000000e00167202 */ /* 0x001fe20000000f00 */
[----:B------:R-:W-:-:S04]  /*1400*/  IMAD.MOV.U32 R14, RZ, RZ, R18 ;  /* 0x000000ffff0e7224 */ /* 0x000fc800078e0012 */
[----:B------:R-:W-:Y:S05]  /*1410*/  RET.REL.NODEC R14 `(_Z12world_updatePK5WorldP16MaterialComputedhiii) ;  /* 0xffffffe80ef87950 */ /* 0x000fea0003c3ffff */
.L_x_20:
[----:B------:R-:W-:-:S00]  /*1420*/  BRA `(.L_x_20) ;  /* 0xfffffffc00fc7947 */ /* 0x000fc0000383ffff */
[----:B------:R-:W-:-:S00]  /*1430*/  NOP ;  /* 0x0000000000007918 */ /* 0x000fc00000000000 */
        /* <DEDUP_REMOVED lines=12> */
.L_x_21:


//--------------------- .nv.shared.reserved.0     --------------------------
	.section	.nv.shared.reserved.0,"aw",@nobits
	.weak		__nv_reservedSMEM_offset_0_alias
	.size		__nv_reservedSMEM_offset_0_alias, 0, 64
	.other		__nv_reservedSMEM_offset_0_alias,@"STO_CUDA_RESERVED_SHARED STV_DEFAULT"
__nv_reservedSMEM_offset_0_alias:
	.zero		0
	.zero		64


//--------------------- .nv.constant0._Z12world_updatePK5WorldP16MaterialComputedhiii --------------------------
	.section	.nv.constant0._Z12world_updatePK5WorldP16MaterialComputedhiii,"a",@progbits
	.sectionflags	@""
	.align	4
.nv.constant0._Z12world_updatePK5WorldP16MaterialComputedhiii:
	.zero		928


//--------------------- SYMBOLS --------------------------

	.type		.nv.reservedSmem.offset0,@object
	.size		.nv.reservedSmem.offset0,0x4
